//
// Generated by NVIDIA NVVM Compiler
//
// Compiler Build ID: CL-36424714
// Cuda compilation tools, release 13.0, V13.0.88
// Based on NVVM 20.0.0
//

.version 9.0
.target sm_100
.address_size 64

	// .globl	_Z15printDimsKernelv
.extern .func  (.param .b32 func_retval0) vprintf
(
	.param .b64 vprintf_param_0,
	.param .b64 vprintf_param_1
)
;
.global .align 1 .b8 $str[46] = {66, 108, 111, 99, 107, 32, 37, 100, 47, 37, 100, 58, 32, 103, 114, 105, 100, 68, 105, 109, 46, 120, 32, 61, 32, 37, 100, 44, 32, 98, 108, 111, 99, 107, 68, 105, 109, 46, 120, 32, 61, 32, 37, 100, 10};

.visible .entry _Z15printDimsKernelv()
{
	.local .align 16 .b8 	__local_depot0[16];
	.reg .b64 	%SP;
	.reg .b64 	%SPL;
	.reg .pred 	%p<2>;
	.reg .b32 	%r<7>;
	.reg .b64 	%rd<5>;

	mov.u64 	%SPL, __local_depot0;
	cvta.local.u64 	%SP, %SPL;
	mov.u32 	%r1, %tid.x;
	setp.ne.s32 	%p1, %r1, 0;
	@%p1 bra 	$L__BB0_2;
	add.u64 	%rd1, %SP, 0;
	add.u64 	%rd2, %SPL, 0;
	mov.u32 	%r2, %ctaid.x;
	mov.u32 	%r3, %nctaid.x;
	mov.u32 	%r4, %ntid.x;
	st.local.v4.u32 	[%rd2], {%r2, %r3, %r3, %r4};
	mov.u64 	%rd3, $str;
	cvta.global.u64 	%rd4, %rd3;
	{ // callseq 0, 0
	.param .b64 param0;
	st.param.b64 	[param0], %rd4;
	.param .b64 param1;
	st.param.b64 	[param1], %rd1;
	.param .b32 retval0;
	call.uni (retval0), 
	vprintf, 
	(
	param0, 
	param1
	);
	ld.param.b32 	%r5, [retval0];
	} // callseq 0
$L__BB0_2:
	ret;

}


// ===== COMPILED SASS (sm_100) =====

	.target	sm_100

	.elftype	@"ET_EXEC"


//--------------------- .note.nv.tkinfo           --------------------------
	.section	.note.nv.tkinfo,"",@"SHT_NOTE"
	.sectionflags	@"SHF_NOTE_NV_TKINFO"
	.tkinfo
        /*0018*/ 	.word	0x00000002
        /*0030*/ 	.string	""
        /*0030*/ 	.string	"ptxas"
        /*0030*/ 	.string	"Cuda compilation tools, release 13.0, V13.0.88"
        /*0030*/ 	.string	"Build cuda_13.0.r13.0/compiler.36424714_0"
        /*0030*/ 	.string	"-arch sm_100 -m 64 "



//--------------------- .note.nv.cuinfo           --------------------------
	.section	.note.nv.cuinfo,"",@"SHT_NOTE"
	.sectionflags	@"SHF_NOTE_NV_CUINFO"
        /*0018*/ 	.short	0x0002
        /*001a*/ 	.short	0x0064
        /*001c*/ 	.short	0x0082
	.zero		2


//--------------------- .nv.info                  --------------------------
	.section	.nv.info,"",@"SHT_CUDA_INFO"
	.align	4


	//----- nvinfo : EIATTR_REGCOUNT
	.align		4
        /*0000*/ 	.byte	0x04, 0x2f
        /*0002*/ 	.short	(.L_2 - .L_1)
	.align		4
.L_1:
        /*0004*/ 	.word	index@(_Z15printDimsKernelv)
        /*0008*/ 	.word	0x00000018


	//----- nvinfo : EIATTR_FRAME_SIZE
	.align		4
.L_2:
        /*000c*/ 	.byte	0x04, 0x11
        /*000e*/ 	.short	(.L_4 - .L_3)
	.align		4
.L_3:
        /*0010*/ 	.word	index@(_Z15printDimsKernelv)
        /*0014*/ 	.word	0x00000010


	//----- nvinfo : EIATTR_MIN_STACK_SIZE
	.align		4
.L_4:
        /*0018*/ 	.byte	0x04, 0x12
        /*001a*/ 	.short	(.L_6 - .L_5)
	.align		4
.L_5:
        /*001c*/ 	.word	index@(_Z15printDimsKernelv)
        /*0020*/ 	.word	0x00000010
.L_6:


//--------------------- .nv.compat                --------------------------
	.section	.nv.compat,"",@"SHT_CUDA_COMPAT_INFO"
	.align	4
        /*0000*/ 	.byte	0x02, 0x09, 0x00, 0x00, 0x02, 0x02, 0x01, 0x00, 0x02, 0x05, 0x05, 0x00, 0x03, 0x07, 0x01, 0x01
        /*0010*/ 	.byte	0x02, 0x03, 0x00, 0x00, 0x02, 0x06, 0x01, 0x00, 0x04, 0x0b, 0x08, 0x00, 0x09, 0x00, 0x00, 0x00
        /*0020*/ 	.byte	0x00, 0x00, 0x00, 0x00


//--------------------- .nv.info._Z15printDimsKernelv --------------------------
	.section	.nv.info._Z15printDimsKernelv,"",@"SHT_CUDA_INFO"
	.sectionflags	@""
	.align	4


	//----- nvinfo : EIATTR_CUDA_API_VERSION
	.align		4
        /*0000*/ 	.byte	0x04, 0x37
        /*0002*/ 	.short	(.L_8 - .L_7)
.L_7:
        /*0004*/ 	.word	0x00000082


	//----- nvinfo : EIATTR_SPARSE_MMA_MASK
	.align		4
.L_8:
        /*0008*/ 	.byte	0x03, 0x50
        /*000a*/ 	.short	0x0000


	//----- nvinfo : EIATTR_MAXREG_COUNT
	.align		4
        /*000c*/ 	.byte	0x03, 0x1b
        /*000e*/ 	.short	0x00ff


	//----- nvinfo : EIATTR_EXTERNS
	.align		4
        /*0010*/ 	.byte	0x04, 0x0f
        /*0012*/ 	.short	(.L_10 - .L_9)


	//   ....[0]....
	.align		4
.L_9:
        /*0014*/ 	.word	index@(vprintf)


	//----- nvinfo : EIATTR_MERCURY_ISA_VERSION
	.align		4
.L_10:
        /*0018*/ 	.byte	0x03, 0x5f
        /*001a*/ 	.short	0x0101


	//----- nvinfo : EIATTR_VRC_CTA_INIT_COUNT
	.align		4
        /*001c*/ 	.byte	0x02, 0x4a
	.zero		1
	.zero		1


	//----- nvinfo : EIATTR_SYSCALL_OFFSETS
	.align		4
        /*0020*/ 	.byte	0x04, 0x46
        /*0022*/ 	.short	(.L_12 - .L_11)


	//   ....[0]....
.L_11:
        /*0024*/ 	.word	0x00000140


	//----- nvinfo : EIATTR_EXIT_INSTR_OFFSETS
	.align		4
.L_12:
        /*0028*/ 	.byte	0x04, 0x1c
        /*002a*/ 	.short	(.L_14 - .L_13)


	//   ....[0]....
.L_13:
        /*002c*/ 	.word	0x00000080


	//   ....[1]....
        /*0030*/ 	.word	0x00000150


	//----- nvinfo : EIATTR_CRS_STACK_SIZE
	.align		4
.L_14:
        /*0034*/ 	.byte	0x04, 0x1e
        /*0036*/ 	.short	(.L_16 - .L_15)
.L_15:
        /*0038*/ 	.word	0x00000000


	//----- nvinfo : EIATTR_SW_WAR
	.align		4
.L_16:
        /*003c*/ 	.byte	0x04, 0x36
        /*003e*/ 	.short	(.L_18 - .L_17)
.L_17:
        /*0040*/ 	.word	0x00000008
.L_18:


//--------------------- .nv.callgraph             --------------------------
	.section	.nv.callgraph,"",@"SHT_CUDA_CALLGRAPH"
	.align	4
	.sectionentsize	8
	.align		4
        /*0000*/ 	.word	0x00000000
	.align		4
        /*0004*/ 	.word	0xffffffff
	.align		4
        /*0008*/ 	.word	index@(_Z15printDimsKernelv)
	.align		4
        /*000c*/ 	.word	index@(vprintf)
	.align		4
        /*0010*/ 	.word	0x00000000
	.align		4
        /*0014*/ 	.word	0xfffffffe
	.align		4
        /*0018*/ 	.word	0x00000000
	.align		4
        /*001c*/ 	.word	0xfffffffd
	.align		4
        /*0020*/ 	.word	0x00000000
	.align		4
        /*0024*/ 	.word	0xfffffffc


//--------------------- .nv.constant4             --------------------------
	.section	.nv.constant4,"a",@progbits
	.align	8
	.align		8
.nv.constant4:
        /*0000*/ 	.dword	vprintf
	.align		8
        /*0008*/ 	.dword	$str


//--------------------- .text._Z15printDimsKernelv --------------------------
	.section	.text._Z15printDimsKernelv,"ax",@progbits
	.align	128
        .global         _Z15printDimsKernelv
        .type           _Z15printDimsKernelv,@function
        .size           _Z15printDimsKernelv,(.L_x_2 - _Z15printDimsKernelv)
        .other          _Z15printDimsKernelv,@"STO_CUDA_ENTRY STV_DEFAULT"
_Z15printDimsKernelv:
.text._Z15printDimsKernelv:
[----:B------:R-:W0:Y:S01]  /*0000*/  LDC R1, c[0x0][0x37c] ;  /* 0x0000df00ff017b82 */ /* 0x000e220000000800 */
[----:B------:R-:W1:Y:S01]  /*0010*/  S2R R0, SR_TID.X ;  /* 0x0000000000007919 */ /* 0x000e620000002100 */
[----:B------:R-:W2:Y:S01]  /*0020*/  LDCU UR4, c[0x0][0x2f8] ;  /* 0x00005f00ff0477ac */ /* 0x000ea20008000800 */
[----:B0-----:R-:W-:Y:S01]  /*0030*/  VIADD R1, R1, 0xfffffff0 ;  /* 0xfffffff001017836 */ /* 0x001fe20000000000 */
[----:B------:R-:W0:Y:S04]  /*0040*/  LDCU UR5, c[0x0][0x2fc] ;  /* 0x00005f80ff0577ac */ /* 0x000e280008000800 */
[----:B--2---:R-:W-:-:S05]  /*0050*/  IADD3 R6, P1, PT, R1, UR4, RZ ;  /* 0x0000000401067c10 */ /* 0x004fca000ff3e0ff */
[----:B0-----:R-:W-:Y:S01]  /*0060*/  IMAD.X R7, RZ, RZ, UR5, P1 ;  /* 0x00000005ff077e24 */ /* 0x001fe200088e06ff */
[----:B-1----:R-:W-:-:S13]  /*0070*/  ISETP.NE.AND P0, PT, R0, RZ, PT ;  /* 0x000000ff0000720c */ /* 0x002fda0003f05270 */
[----:B------:R-:W-:Y:S05]  /*0080*/  @P0 EXIT ;  /* 0x000000000000094d */ /* 0x000fea0003800000 */
[----:B------:R-:W0:Y:S01]  /*0090*/  S2R R8, SR_CTAID.X ;  /* 0x0000000000087919 */ /* 0x000e220000002500 */
[----:B------:R-:W1:Y:S01]  /*00a0*/  LDC R9, c[0x0][0x370] ;  /* 0x0000dc00ff097b82 */ /* 0x000e620000000800 */
[----:B------:R-:W-:Y:S01]  /*00b0*/  MOV R0, 0x0 ;  /* 0x0000000000007802 */ /* 0x000fe20000000f00 */
[----:B------:R-:W2:Y:S06]  /*00c0*/  LDCU.64 UR4, c[0x4][0x8] ;  /* 0x01000100ff0477ac */ /* 0x000eac0008000a00 */
[----:B------:R-:W0:Y:S08]  /*00d0*/  LDC R11, c[0x0][0x360] ;  /* 0x0000d800ff0b7b82 */ /* 0x000e300000000800 */
[----:B------:R3:W4:Y:S01]  /*00e0*/  LDC.64 R2, c[0x4][R0] ;  /* 0x0100000000027b82 */ /* 0x0007220000000a00 */
[----:B--2---:R-:W-:Y:S01]  /*00f0*/  IMAD.U32 R4, RZ, RZ, UR4 ;  /* 0x00000004ff047e24 */ /* 0x004fe2000f8e00ff */
[----:B------:R-:W-:-:S02]  /*0100*/  MOV R5, UR5 ;  /* 0x0000000500057c02 */ /* 0x000fc40008000f00 */
[----:B-1----:R-:W-:-:S05]  /*0110*/  MOV R10, R9 ;  /* 0x00000009000a7202 */ /* 0x002fca0000000f00 */
[----:B0-----:R3:W-:Y:S02]  /*0120*/  STL.128 [R1], R8 ;  /* 0x0000000801007387 */ /* 0x0017e40000100c00 */
[----:B------:R-:W-:-:S07]  /*0130*/  LEPC R20, `(.L_x_0) ;  /* 0x000000001014794e */ /* 0x000fce0000000000 */
[----:B---34-:R-:W-:Y:S05]  /*0140*/  CALL.ABS.NOINC R2 ;  /* 0x0000000002007343 */ /* 0x018fea0003c00000 */
.L_x_0:
[----:B------:R-:W-:Y:S05]  /*0150*/  EXIT ;  /* 0x000000000000794d */ /* 0x000fea0003800000 */
.L_x_1:
[----:B------:R-:W-:-:S00]  /*0160*/  BRA `(.L_x_1) ;  /* 0xfffffffc00fc7947 */ /* 0x000fc0000383ffff */
[----:B------:R-:W-:-:S00]  /*0170*/  NOP ;  /* 0x0000000000007918 */ /* 0x000fc00000000000 */
        /* <DEDUP_REMOVED lines=8> */
.L_x_2:


//--------------------- .nv.global.init           --------------------------
	.section	.nv.global.init,"aw",@progbits
.nv.global.init:
	.type		$str,@object
	.size		$str,(.L_0 - $str)
$str:
        /*0000*/ 	.byte	0x42, 0x6c, 0x6f, 0x63, 0x6b, 0x20, 0x25, 0x64, 0x2f, 0x25, 0x64, 0x3a, 0x20, 0x67, 0x72, 0x69
        /*0010*/ 	.byte	0x64, 0x44, 0x69, 0x6d, 0x2e, 0x78, 0x20, 0x3d, 0x20, 0x25, 0x64, 0x2c, 0x20, 0x62, 0x6c, 0x6f
        /*0020*/ 	.byte	0x63, 0x6b, 0x44, 0x69, 0x6d, 0x2e, 0x78, 0x20, 0x3d, 0x20, 0x25, 0x64, 0x0a, 0x00
.L_0:


//--------------------- .nv.shared.reserved.0     --------------------------
	.section	.nv.shared.reserved.0,"aw",@nobits
	.weak		__nv_reservedSMEM_offset_0_alias
	.size		__nv_reservedSMEM_offset_0_alias, 0, 64
	.other		__nv_reservedSMEM_offset_0_alias,@"STO_CUDA_RESERVED_SHARED STV_DEFAULT"
__nv_reservedSMEM_offset_0_alias:
	.zero		0
	.zero		64


//--------------------- .nv.constant0._Z15printDimsKernelv --------------------------
	.section	.nv.constant0._Z15printDimsKernelv,"a",@progbits
	.sectionflags	@""
	.align	4
.nv.constant0._Z15printDimsKernelv:
	.zero		896


//--------------------- SYMBOLS --------------------------

	.type		.nv.reservedSmem.offset0,@object
	.size		.nv.reservedSmem.offset0,0x4
	.type		vprintf,@function
